//
// Generated by NVIDIA NVVM Compiler
//
// Compiler Build ID: CL-36424714
// Cuda compilation tools, release 13.0, V13.0.88
// Based on NVVM 20.0.0
//

.version 9.0
.target sm_100
.address_size 64

	// .globl	_Z21histogramKernelSinglePyPi

.visible .entry _Z21histogramKernelSinglePyPi(
	.param .u64 .ptr .align 1 _Z21histogramKernelSinglePyPi_param_0,
	.param .u64 .ptr .align 1 _Z21histogramKernelSinglePyPi_param_1
)
{
	.reg .pred 	%p<10>;
	.reg .b32 	%r<16>;
	.reg .b64 	%rd<48>;

	ld.param.u64 	%rd17, [_Z21histogramKernelSinglePyPi_param_0];
	ld.param.u64 	%rd18, [_Z21histogramKernelSinglePyPi_param_1];
	cvta.to.global.u64 	%rd1, %rd17;
	cvta.to.global.u64 	%rd19, %rd18;
	mov.u32 	%r5, %ctaid.x;
	mov.u32 	%r6, %ntid.x;
	mov.u32 	%r7, %tid.x;
	mad.lo.s32 	%r1, %r5, %r6, %r7;
	mul.wide.u32 	%rd2, %r1, 1000;
	add.s64 	%rd3, %rd2, 1000;
	max.u64 	%rd20, %rd2, 20479999;
	sub.s64 	%rd4, %rd20, %rd2;
	min.u64 	%rd21, %rd4, 999;
	and.b64  	%rd5, %rd21, 3;
	shl.b64 	%rd22, %rd2, 2;
	add.s64 	%rd6, %rd19, %rd22;
	or.b64  	%rd7, %rd2, 3;
	add.s64 	%rd8, %rd19, 8;
	mov.b32 	%r15, 0;
$L__BB0_1:
	setp.gt.u32 	%p1, %r1, 20479;
	@%p1 bra 	$L__BB0_9;
	setp.eq.s64 	%p2, %rd5, 3;
	mov.u64 	%rd45, %rd2;
	@%p2 bra 	$L__BB0_6;
	add.s64 	%rd45, %rd2, 1;
	setp.eq.s64 	%p3, %rd5, 0;
	ld.global.u32 	%r8, [%rd6];
	mul.wide.s32 	%rd23, %r8, 8;
	add.s64 	%rd24, %rd1, %rd23;
	atom.global.add.u64 	%rd25, [%rd24], 1;
	@%p3 bra 	$L__BB0_6;
	add.s64 	%rd45, %rd2, 2;
	setp.eq.s64 	%p4, %rd5, 1;
	ld.global.u32 	%r9, [%rd6+4];
	mul.wide.s32 	%rd26, %r9, 8;
	add.s64 	%rd27, %rd1, %rd26;
	atom.global.add.u64 	%rd28, [%rd27], 1;
	@%p4 bra 	$L__BB0_6;
	ld.global.u32 	%r10, [%rd6+8];
	mul.wide.s32 	%rd29, %r10, 8;
	add.s64 	%rd30, %rd1, %rd29;
	atom.global.add.u64 	%rd31, [%rd30], 1;
	mov.u64 	%rd45, %rd7;
$L__BB0_6:
	setp.lt.u64 	%p5, %rd4, 3;
	@%p5 bra 	$L__BB0_9;
	shl.b64 	%rd32, %rd45, 2;
	add.s64 	%rd46, %rd8, %rd32;
$L__BB0_8:
	ld.global.u32 	%r11, [%rd46+-8];
	mul.wide.s32 	%rd33, %r11, 8;
	add.s64 	%rd34, %rd1, %rd33;
	atom.global.add.u64 	%rd35, [%rd34], 1;
	ld.global.u32 	%r12, [%rd46+-4];
	mul.wide.s32 	%rd36, %r12, 8;
	add.s64 	%rd37, %rd1, %rd36;
	atom.global.add.u64 	%rd38, [%rd37], 1;
	ld.global.u32 	%r13, [%rd46];
	mul.wide.s32 	%rd39, %r13, 8;
	add.s64 	%rd40, %rd1, %rd39;
	atom.global.add.u64 	%rd41, [%rd40], 1;
	ld.global.u32 	%r14, [%rd46+4];
	mul.wide.s32 	%rd42, %r14, 8;
	add.s64 	%rd43, %rd1, %rd42;
	atom.global.add.u64 	%rd44, [%rd43], 1;
	add.s64 	%rd15, %rd45, 4;
	setp.lt.u64 	%p6, %rd15, %rd3;
	setp.lt.u64 	%p7, %rd45, 20479996;
	and.pred  	%p8, %p6, %p7;
	add.s64 	%rd46, %rd46, 16;
	mov.u64 	%rd45, %rd15;
	@%p8 bra 	$L__BB0_8;
$L__BB0_9:
	add.s32 	%r15, %r15, 1;
	setp.ne.s32 	%p9, %r15, 20;
	@%p9 bra 	$L__BB0_1;
	ret;

}


// ===== COMPILED SASS (sm_100) =====

	.target	sm_100

	.elftype	@"ET_EXEC"


//--------------------- .note.nv.tkinfo           --------------------------
	.section	.note.nv.tkinfo,"",@"SHT_NOTE"
	.sectionflags	@"SHF_NOTE_NV_TKINFO"
	.tkinfo
        /*0018*/ 	.word	0x00000002
        /*0030*/ 	.string	""
        /*0030*/ 	.string	"ptxas"
        /*0030*/ 	.string	"Cuda compilation tools, release 13.0, V13.0.88"
        /*0030*/ 	.string	"Build cuda_13.0.r13.0/compiler.36424714_0"
        /*0030*/ 	.string	"-arch sm_100 -m 64 "



//--------------------- .note.nv.cuinfo           --------------------------
	.section	.note.nv.cuinfo,"",@"SHT_NOTE"
	.sectionflags	@"SHF_NOTE_NV_CUINFO"
        /*0018*/ 	.short	0x0002
        /*001a*/ 	.short	0x0064
        /*001c*/ 	.short	0x0082
	.zero		2


//--------------------- .nv.info                  --------------------------
	.section	.nv.info,"",@"SHT_CUDA_INFO"
	.align	4


	//----- nvinfo : EIATTR_REGCOUNT
	.align		4
        /*0000*/ 	.byte	0x04, 0x2f
        /*0002*/ 	.short	(.L_1 - .L_0)
	.align		4
.L_0:
        /*0004*/ 	.word	index@(_Z21histogramKernelSinglePyPi)
        /*0008*/ 	.word	0x00000020


	//----- nvinfo : EIATTR_FRAME_SIZE
	.align		4
.L_1:
        /*000c*/ 	.byte	0x04, 0x11
        /*000e*/ 	.short	(.L_3 - .L_2)
	.align		4
.L_2:
        /*0010*/ 	.word	index@(_Z21histogramKernelSinglePyPi)
        /*0014*/ 	.word	0x00000000


	//----- nvinfo : EIATTR_MIN_STACK_SIZE
	.align		4
.L_3:
        /*0018*/ 	.byte	0x04, 0x12
        /*001a*/ 	.short	(.L_5 - .L_4)
	.align		4
.L_4:
        /*001c*/ 	.word	index@(_Z21histogramKernelSinglePyPi)
        /*0020*/ 	.word	0x00000000
.L_5:


//--------------------- .nv.compat                --------------------------
	.section	.nv.compat,"",@"SHT_CUDA_COMPAT_INFO"
	.align	4
        /*0000*/ 	.byte	0x02, 0x09, 0x00, 0x00, 0x02, 0x02, 0x01, 0x00, 0x02, 0x05, 0x05, 0x00, 0x03, 0x07, 0x01, 0x01
        /*0010*/ 	.byte	0x02, 0x03, 0x00, 0x00, 0x02, 0x06, 0x01, 0x00, 0x04, 0x0b, 0x08, 0x00, 0x09, 0x00, 0x00, 0x00
        /*0020*/ 	.byte	0x00, 0x00, 0x00, 0x00


//--------------------- .nv.info._Z21histogramKernelSinglePyPi --------------------------
	.section	.nv.info._Z21histogramKernelSinglePyPi,"",@"SHT_CUDA_INFO"
	.sectionflags	@""
	.align	4


	//----- nvinfo : EIATTR_CUDA_API_VERSION
	.align		4
        /*0000*/ 	.byte	0x04, 0x37
        /*0002*/ 	.short	(.L_7 - .L_6)
.L_6:
        /*0004*/ 	.word	0x00000082


	//----- nvinfo : EIATTR_KPARAM_INFO
	.align		4
.L_7:
        /*0008*/ 	.byte	0x04, 0x17
        /*000a*/ 	.short	(.L_9 - .L_8)
.L_8:
        /*000c*/ 	.word	0x00000000
        /*0010*/ 	.short	0x0001
        /*0012*/ 	.short	0x0008
        /*0014*/ 	.byte	0x00, 0xf5, 0x21, 0x00


	//----- nvinfo : EIATTR_KPARAM_INFO
	.align		4
.L_9:
        /*0018*/ 	.byte	0x04, 0x17
        /*001a*/ 	.short	(.L_11 - .L_10)
.L_10:
        /*001c*/ 	.word	0x00000000
        /*0020*/ 	.short	0x0000
        /*0022*/ 	.short	0x0000
        /*0024*/ 	.byte	0x00, 0xf5, 0x21, 0x00


	//----- nvinfo : EIATTR_SPARSE_MMA_MASK
	.align		4
.L_11:
        /*0028*/ 	.byte	0x03, 0x50
        /*002a*/ 	.short	0x0000


	//----- nvinfo : EIATTR_MAXREG_COUNT
	.align		4
        /*002c*/ 	.byte	0x03, 0x1b
        /*002e*/ 	.short	0x00ff


	//----- nvinfo : EIATTR_MERCURY_ISA_VERSION
	.align		4
        /*0030*/ 	.byte	0x03, 0x5f
        /*0032*/ 	.short	0x0101


	//----- nvinfo : EIATTR_VRC_CTA_INIT_COUNT
	.align		4
        /*0034*/ 	.byte	0x02, 0x4a
	.zero		1
	.zero		1


	//----- nvinfo : EIATTR_EXIT_INSTR_OFFSETS
	.align		4
        /*0038*/ 	.byte	0x04, 0x1c
        /*003a*/ 	.short	(.L_13 - .L_12)


	//   ....[0]....
.L_12:
        /*003c*/ 	.word	0x000005f0


	//----- nvinfo : EIATTR_CRS_STACK_SIZE
	.align		4
.L_13:
        /*0040*/ 	.byte	0x04, 0x1e
        /*0042*/ 	.short	(.L_15 - .L_14)
.L_14:
        /*0044*/ 	.word	0x00000000


	//----- nvinfo : EIATTR_CBANK_PARAM_SIZE
	.align		4
.L_15:
        /*0048*/ 	.byte	0x03, 0x19
        /*004a*/ 	.short	0x0010


	//----- nvinfo : EIATTR_PARAM_CBANK
	.align		4
        /*004c*/ 	.byte	0x04, 0x0a
        /*004e*/ 	.short	(.L_17 - .L_16)
	.align		4
.L_16:
        /*0050*/ 	.word	index@(.nv.constant0._Z21histogramKernelSinglePyPi)
        /*0054*/ 	.short	0x0380
        /*0056*/ 	.short	0x0010


	//----- nvinfo : EIATTR_SW_WAR
	.align		4
.L_17:
        /*0058*/ 	.byte	0x04, 0x36
        /*005a*/ 	.short	(.L_19 - .L_18)
.L_18:
        /*005c*/ 	.word	0x00000008
.L_19:


//--------------------- .nv.callgraph             --------------------------
	.section	.nv.callgraph,"",@"SHT_CUDA_CALLGRAPH"
	.align	4
	.sectionentsize	8
	.align		4
        /*0000*/ 	.word	0x00000000
	.align		4
        /*0004*/ 	.word	0xffffffff
	.align		4
        /*0008*/ 	.word	0x00000000
	.align		4
        /*000c*/ 	.word	0xfffffffe
	.align		4
        /*0010*/ 	.word	0x00000000
	.align		4
        /*0014*/ 	.word	0xfffffffd
	.align		4
        /*0018*/ 	.word	0x00000000
	.align		4
        /*001c*/ 	.word	0xfffffffc


//--------------------- .text._Z21histogramKernelSinglePyPi --------------------------
	.section	.text._Z21histogramKernelSinglePyPi,"ax",@progbits
	.align	128
        .global         _Z21histogramKernelSinglePyPi
        .type           _Z21histogramKernelSinglePyPi,@function
        .size           _Z21histogramKernelSinglePyPi,(.L_x_7 - _Z21histogramKernelSinglePyPi)
        .other          _Z21histogramKernelSinglePyPi,@"STO_CUDA_ENTRY STV_DEFAULT"
_Z21histogramKernelSinglePyPi:
.text._Z21histogramKernelSinglePyPi:
[----:B------:R-:W-:Y:S01]  /*0000*/  LDC R1, c[0x0][0x37c] ;  /* 0x0000df00ff017b82 */ /* 0x000fe20000000800 */
[----:B------:R-:W0:Y:S07]  /*0010*/  S2R R0, SR_TID.X ;  /* 0x0000000000007919 */ /* 0x000e2e0000002100 */
[----:B------:R-:W0:Y:S01]  /*0020*/  S2UR UR4, SR_CTAID.X ;  /* 0x00000000000479c3 */ /* 0x000e220000002500 */
[----:B------:R-:W1:Y:S01]  /*0030*/  LDCU.64 UR6, c[0x0][0x388] ;  /* 0x00007100ff0677ac */ /* 0x000e620008000a00 */
[----:B------:R-:W2:Y:S06]  /*0040*/  LDCU.64 UR8, c[0x0][0x358] ;  /* 0x00006b00ff0877ac */ /* 0x000eac0008000a00 */
[----:B------:R-:W0:Y:S08]  /*0050*/  LDC R27, c[0x0][0x360] ;  /* 0x0000d800ff1b7b82 */ /* 0x000e300000000800 */
[----:B------:R-:W3:Y:S01]  /*0060*/  LDC.64 R4, c[0x0][0x388] ;  /* 0x0000e200ff047b82 */ /* 0x000ee20000000a00 */
[----:B-1----:R-:W-:-:S04]  /*0070*/  UIADD3 UR5, UP0, UPT, UR6, 0x8, URZ ;  /* 0x0000000806057890 */ /* 0x002fc8000ff1e0ff */
[----:B------:R-:W-:Y:S01]  /*0080*/  UIADD3.X UR6, UPT, UPT, URZ, UR7, URZ, UP0, !UPT ;  /* 0x00000007ff067290 */ /* 0x000fe200087fe4ff */
[----:B0-----:R-:W-:Y:S01]  /*0090*/  IMAD R27, R27, UR4, R0 ;  /* 0x000000041b1b7c24 */ /* 0x001fe2000f8e0200 */
[----:B------:R-:W-:-:S03]  /*00a0*/  UMOV UR4, URZ ;  /* 0x000000ff00047c82 */ /* 0x000fc60008000000 */
[----:B------:R-:W-:-:S04]  /*00b0*/  IMAD.WIDE.U32 R2, R27, 0x3e8, RZ ;  /* 0x000003e81b027825 */ /* 0x000fc800078e00ff */
[----:B---3--:R-:W-:Y:S01]  /*00c0*/  IMAD.WIDE.U32 R4, R27, 0xfa0, R4 ;  /* 0x00000fa01b047825 */ /* 0x008fe200078e0004 */
[C---:B------:R-:W-:Y:S02]  /*00d0*/  ISETP.GT.U32.AND P0, PT, R2.reuse, 0x1387fff, PT ;  /* 0x01387fff0200780c */ /* 0x040fe40003f04070 */
[----:B------:R-:W-:Y:S02]  /*00e0*/  LOP3.LUT R23, R2, 0x3, RZ, 0xfc, !PT ;  /* 0x0000000302177812 */ /* 0x000fe400078efcff */
[----:B------:R-:W-:-:S04]  /*00f0*/  ISETP.GT.U32.AND.EX P0, PT, R3, RZ, PT, P0 ;  /* 0x000000ff0300720c */ /* 0x000fc80003f04100 */
[C---:B------:R-:W-:Y:S02]  /*0100*/  SEL R7, R2.reuse, 0x1387fff, P0 ;  /* 0x01387fff02077807 */ /* 0x040fe40000000000 */
[----:B------:R-:W-:Y:S02]  /*0110*/  SEL R25, R3, RZ, P0 ;  /* 0x000000ff03197207 */ /* 0x000fe40000000000 */
[----:B------:R-:W-:-:S04]  /*0120*/  IADD3 R26, P1, PT, -R2, R7, RZ ;  /* 0x00000007021a7210 */ /* 0x000fc80007f3e1ff */
[----:B------:R-:W-:Y:S01]  /*0130*/  ISETP.LT.U32.AND P0, PT, R26, 0x3e7, PT ;  /* 0x000003e71a00780c */ /* 0x000fe20003f01070 */
[----:B------:R-:W-:Y:S01]  /*0140*/  IMAD.X R25, R25, 0x1, ~R3, P1 ;  /* 0x0000000119197824 */ /* 0x000fe200008e0e03 */
[----:B------:R-:W-:-:S04]  /*0150*/  IADD3 R24, P1, PT, R2, 0x3e8, RZ ;  /* 0x000003e802187810 */ /* 0x000fc80007f3e0ff */
[----:B------:R-:W-:Y:S01]  /*0160*/  ISETP.LT.U32.AND.EX P0, PT, R25, RZ, PT, P0 ;  /* 0x000000ff1900720c */ /* 0x000fe20003f01100 */
[----:B------:R-:W-:-:S03]  /*0170*/  IMAD.X R22, RZ, RZ, R3, P1 ;  /* 0x000000ffff167224 */ /* 0x000fc600008e0603 */
[----:B------:R-:W-:-:S04]  /*0180*/  SEL R20, R26, 0x3e7, P0 ;  /* 0x000003e71a147807 */ /* 0x000fc80000000000 */
[----:B--2---:R-:W-:-:S07]  /*0190*/  LOP3.LUT R20, R20, 0x3, RZ, 0xc0, !PT ;  /* 0x0000000314147812 */ /* 0x004fce00078ec0ff */
.L_x_5:
[----:B------:R-:W-:Y:S01]  /*01a0*/  ISETP.GT.U32.AND P0, PT, R27, 0x4fff, PT ;  /* 0x00004fff1b00780c */ /* 0x000fe20003f04070 */
[----:B------:R-:W-:Y:S01]  /*01b0*/  UIADD3 UR4, UPT, UPT, UR4, 0x1, URZ ;  /* 0x0000000104047890 */ /* 0x000fe2000fffe0ff */
[----:B------:R-:W-:Y:S03]  /*01c0*/  BSSY.RECONVERGENT B0, `(.L_x_0) ;  /* 0x0000041000007945 */ /* 0x000fe60003800200 */
[----:B------:R-:W-:-:S08]  /*01d0*/  UISETP.NE.AND UP0, UPT, UR4, 0x14, UPT ;  /* 0x000000140400788c */ /* 0x000fd0000bf05270 */
[----:B0123--:R-:W-:Y:S05]  /*01e0*/  @P0 BRA `(.L_x_1) ;  /* 0x0000000000f80947 */ /* 0x00ffea0003800000 */
[----:B------:R-:W-:Y:S01]  /*01f0*/  ISETP.NE.U32.AND P0, PT, R20, 0x3, PT ;  /* 0x000000031400780c */ /* 0x000fe20003f05070 */
[----:B------:R-:W-:Y:S01]  /*0200*/  BSSY.RECONVERGENT B1, `(.L_x_2) ;  /* 0x000001d000017945 */ /* 0x000fe20003800200 */
[----:B------:R-:W-:Y:S02]  /*0210*/  IMAD.MOV.U32 R21, RZ, RZ, R2 ;  /* 0x000000ffff157224 */ /* 0x000fe400078e0002 */
[----:B------:R-:W-:Y:S01]  /*0220*/  ISETP.NE.AND.EX P0, PT, RZ, RZ, PT, P0 ;  /* 0x000000ffff00720c */ /* 0x000fe20003f05300 */
[----:B------:R-:W-:-:S12]  /*0230*/  IMAD.MOV.U32 R0, RZ, RZ, R3 ;  /* 0x000000ffff007224 */ /* 0x000fd800078e0003 */
[----:B------:R-:W-:Y:S05]  /*0240*/  @!P0 BRA `(.L_x_3) ;  /* 0x0000000000608947 */ /* 0x000fea0003800000 */
[----:B------:R-:W2:Y:S01]  /*0250*/  LDG.E R11, desc[UR8][R4.64] ;  /* 0x00000008040b7981 */ /* 0x000ea2000c1e1900 */
[----:B------:R-:W2:Y:S01]  /*0260*/  LDC.64 R6, c[0x0][0x380] ;  /* 0x0000e000ff067b82 */ /* 0x000ea20000000a00 */
[----:B------:R-:W-:Y:S01]  /*0270*/  ISETP.NE.U32.AND P0, PT, R20, RZ, PT ;  /* 0x000000ff1400720c */ /* 0x000fe20003f05070 */
[----:B------:R-:W-:Y:S02]  /*0280*/  IMAD.MOV.U32 R8, RZ, RZ, 0x1 ;  /* 0x00000001ff087424 */ /* 0x000fe400078e00ff */
[----:B------:R-:W-:Y:S01]  /*0290*/  IMAD.MOV.U32 R9, RZ, RZ, 0x0 ;  /* 0x00000000ff097424 */ /* 0x000fe200078e00ff */
[----:B------:R-:W-:Y:S02]  /*02a0*/  ISETP.NE.AND.EX P0, PT, RZ, RZ, PT, P0 ;  /* 0x000000ffff00720c */ /* 0x000fe40003f05300 */
[----:B------:R-:W-:-:S05]  /*02b0*/  IADD3 R21, P1, PT, R2, 0x1, RZ ;  /* 0x0000000102157810 */ /* 0x000fca0007f3e0ff */
[----:B------:R-:W-:Y:S02]  /*02c0*/  IMAD.X R0, RZ, RZ, R3, P1 ;  /* 0x000000ffff007224 */ /* 0x000fe400008e0603 */
[----:B--2---:R-:W-:-:S05]  /*02d0*/  IMAD.WIDE R10, R11, 0x8, R6 ;  /* 0x000000080b0a7825 */ /* 0x004fca00078e0206 */
[----:B------:R0:W-:Y:S01]  /*02e0*/  REDG.E.ADD.64.STRONG.GPU desc[UR8][R10.64], R8 ;  /* 0x000000080a00798e */ /* 0x0001e2000c12e508 */
[----:B------:R-:W-:Y:S05]  /*02f0*/  @!P0 BRA `(.L_x_3) ;  /* 0x0000000000348947 */ /* 0x000fea0003800000 */
[----:B0-----:R-:W2:Y:S01]  /*0300*/  LDG.E R11, desc[UR8][R4.64+0x4] ;  /* 0x00000408040b7981 */ /* 0x001ea2000c1e1900 */
[----:B------:R-:W-:-:S04]  /*0310*/  ISETP.NE.U32.AND P0, PT, R20, 0x1, PT ;  /* 0x000000011400780c */ /* 0x000fc80003f05070 */
[----:B------:R-:W-:Y:S02]  /*0320*/  ISETP.NE.AND.EX P0, PT, RZ, RZ, PT, P0 ;  /* 0x000000ffff00720c */ /* 0x000fe40003f05300 */
[----:B------:R-:W-:-:S05]  /*0330*/  IADD3 R21, P1, PT, R2, 0x2, RZ ;  /* 0x0000000202157810 */ /* 0x000fca0007f3e0ff */
[----:B------:R-:W-:Y:S02]  /*0340*/  IMAD.X R0, RZ, RZ, R3, P1 ;  /* 0x000000ffff007224 */ /* 0x000fe400008e0603 */
[----:B--2---:R-:W-:-:S05]  /*0350*/  IMAD.WIDE R10, R11, 0x8, R6 ;  /* 0x000000080b0a7825 */ /* 0x004fca00078e0206 */
[----:B------:R1:W-:Y:S01]  /*0360*/  REDG.E.ADD.64.STRONG.GPU desc[UR8][R10.64], R8 ;  /* 0x000000080a00798e */ /* 0x0003e2000c12e508 */
[----:B------:R-:W-:Y:S05]  /*0370*/  @!P0 BRA `(.L_x_3) ;  /* 0x0000000000148947 */ /* 0x000fea0003800000 */
[----:B-1----:R-:W2:Y:S02]  /*0380*/  LDG.E R11, desc[UR8][R4.64+0x8] ;  /* 0x00000808040b7981 */ /* 0x002ea4000c1e1900 */
[----:B--2---:R-:W-:-:S05]  /*0390*/  IMAD.WIDE R6, R11, 0x8, R6 ;  /* 0x000000080b067825 */ /* 0x004fca00078e0206 */
[----:B------:R2:W-:Y:S01]  /*03a0*/  REDG.E.ADD.64.STRONG.GPU desc[UR8][R6.64], R8 ;  /* 0x000000080600798e */ /* 0x0005e2000c12e508 */
[----:B------:R-:W-:Y:S02]  /*03b0*/  IMAD.MOV.U32 R21, RZ, RZ, R23 ;  /* 0x000000ffff157224 */ /* 0x000fe400078e0017 */
[----:B------:R-:W-:-:S07]  /*03c0*/  IMAD.MOV.U32 R0, RZ, RZ, R3 ;  /* 0x000000ffff007224 */ /* 0x000fce00078e0003 */
.L_x_3:
[----:B------:R-:W-:Y:S05]  /*03d0*/  BSYNC.RECONVERGENT B1 ;  /* 0x0000000000017941 */ /* 0x000fea0003800200 */
.L_x_2:
[----:B------:R-:W-:-:S04]  /*03e0*/  ISETP.GE.U32.AND P0, PT, R26, 0x3, PT ;  /* 0x000000031a00780c */ /* 0x000fc80003f06070 */
[----:B------:R-:W-:-:S13]  /*03f0*/  ISETP.GE.U32.AND.EX P0, PT, R25, RZ, PT, P0 ;  /* 0x000000ff1900720c */ /* 0x000fda0003f06100 */
[----:B------:R-:W-:Y:S05]  /*0400*/  @!P0 BRA `(.L_x_1) ;  /* 0x0000000000708947 */ /* 0x000fea0003800000 */
[----:B--2---:R-:W2:Y:S01]  /*0410*/  LDC.64 R6, c[0x0][0x380] ;  /* 0x0000e000ff067b82 */ /* 0x004ea20000000a00 */
[----:B01----:R-:W-:-:S04]  /*0420*/  LEA R8, P0, R21, UR5, 0x2 ;  /* 0x0000000515087c11 */ /* 0x003fc8000f8010ff */
[----:B------:R-:W-:-:S09]  /*0430*/  LEA.HI.X R9, R21, UR6, R0, 0x2, P0 ;  /* 0x0000000615097c11 */ /* 0x000fd200080f1400 */
.L_x_4:
[----:B------:R-:W2:Y:S01]  /*0440*/  LDG.E R13, desc[UR8][R8.64+-0x8] ;  /* 0xfffff808080d7981 */ /* 0x000ea2000c1e1900 */
[----:B---3--:R-:W-:Y:S02]  /*0450*/  IMAD.MOV.U32 R10, RZ, RZ, 0x1 ;  /* 0x00000001ff0a7424 */ /* 0x008fe400078e00ff */
[----:B------:R-:W-:Y:S02]  /*0460*/  IMAD.MOV.U32 R11, RZ, RZ, 0x0 ;  /* 0x00000000ff0b7424 */ /* 0x000fe400078e00ff */
[----:B--2---:R-:W-:-:S05]  /*0470*/  IMAD.WIDE R12, R13, 0x8, R6 ;  /* 0x000000080d0c7825 */ /* 0x004fca00078e0206 */
[----:B------:R0:W-:Y:S04]  /*0480*/  REDG.E.ADD.64.STRONG.GPU desc[UR8][R12.64], R10 ;  /* 0x0000000a0c00798e */ /* 0x0001e8000c12e508 */
[----:B------:R-:W2:Y:S02]  /*0490*/  LDG.E R15, desc[UR8][R8.64+-0x4] ;  /* 0xfffffc08080f7981 */ /* 0x000ea4000c1e1900 */
[----:B--2---:R-:W-:-:S05]  /*04a0*/  IMAD.WIDE R14, R15, 0x8, R6 ;  /* 0x000000080f0e7825 */ /* 0x004fca00078e0206 */
[----:B------:R3:W-:Y:S04]  /*04b0*/  REDG.E.ADD.64.STRONG.GPU desc[UR8][R14.64], R10 ;  /* 0x0000000a0e00798e */ /* 0x0007e8000c12e508 */
[----:B------:R-:W2:Y:S01]  /*04c0*/  LDG.E R17, desc[UR8][R8.64] ;  /* 0x0000000808117981 */ /* 0x000ea2000c1e1900 */
[C---:B------:R-:W-:Y:S02]  /*04d0*/  IADD3 R29, P2, PT, R21.reuse, 0x4, RZ ;  /* 0x00000004151d7810 */ /* 0x040fe40007f5e0ff */
[----:B------:R-:W-:Y:S02]  /*04e0*/  ISETP.GE.U32.AND P0, PT, R21, 0x1387ffc, PT ;  /* 0x01387ffc1500780c */ /* 0x000fe40003f06070 */
[----:B------:R-:W-:Y:S01]  /*04f0*/  ISETP.GE.U32.AND P1, PT, R29, R24, PT ;  /* 0x000000181d00720c */ /* 0x000fe20003f26070 */
[----:B0-----:R-:W-:-:S02]  /*0500*/  IMAD.X R13, RZ, RZ, R0, P2 ;  /* 0x000000ffff0d7224 */ /* 0x001fc400010e0600 */
[----:B--2---:R-:W-:-:S05]  /*0510*/  IMAD.WIDE R16, R17, 0x8, R6 ;  /* 0x0000000811107825 */ /* 0x004fca00078e0206 */
[----:B------:R3:W-:Y:S04]  /*0520*/  REDG.E.ADD.64.STRONG.GPU desc[UR8][R16.64], R10 ;  /* 0x0000000a1000798e */ /* 0x0007e8000c12e508 */
[----:B------:R0:W2:Y:S01]  /*0530*/  LDG.E R19, desc[UR8][R8.64+0x4] ;  /* 0x0000040808137981 */ /* 0x0000a2000c1e1900 */
[----:B------:R-:W-:Y:S02]  /*0540*/  ISETP.GE.U32.AND.EX P0, PT, R0, RZ, PT, P0 ;  /* 0x000000ff0000720c */ /* 0x000fe40003f06100 */
[----:B------:R-:W-:Y:S01]  /*0550*/  ISETP.GE.U32.AND.EX P1, PT, R13, R22, PT, P1 ;  /* 0x000000160d00720c */ /* 0x000fe20003f26110 */
[----:B------:R-:W-:Y:S01]  /*0560*/  IMAD.MOV.U32 R21, RZ, RZ, R29 ;  /* 0x000000ffff157224 */ /* 0x000fe200078e001d */
[----:B0-----:R-:W-:Y:S01]  /*0570*/  IADD3 R8, P2, PT, R8, 0x10, RZ ;  /* 0x0000001008087810 */ /* 0x001fe20007f5e0ff */
[----:B------:R-:W-:-:S04]  /*0580*/  IMAD.MOV.U32 R0, RZ, RZ, R13 ;  /* 0x000000ffff007224 */ /* 0x000fc800078e000d */
[----:B------:R-:W-:Y:S02]  /*0590*/  IMAD.X R9, RZ, RZ, R9, P2 ;  /* 0x000000ffff097224 */ /* 0x000fe400010e0609 */
[----:B--2---:R-:W-:-:S05]  /*05a0*/  IMAD.WIDE R18, R19, 0x8, R6 ;  /* 0x0000000813127825 */ /* 0x004fca00078e0206 */
[----:B------:R3:W-:Y:S01]  /*05b0*/  REDG.E.ADD.64.STRONG.GPU desc[UR8][R18.64], R10 ;  /* 0x0000000a1200798e */ /* 0x0007e2000c12e508 */
[----:B------:R-:W-:Y:S05]  /*05c0*/  @!P1 BRA !P0, `(.L_x_4) ;  /* 0xfffffffc009c9947 */ /* 0x000fea000403ffff */
.L_x_1:
[----:B------:R-:W-:Y:S05]  /*05d0*/  BSYNC.RECONVERGENT B0 ;  /* 0x0000000000007941 */ /* 0x000fea0003800200 */
.L_x_0:
[----:B------:R-:W-:Y:S05]  /*05e0*/  BRA.U UP0, `(.L_x_5) ;  /* 0xfffffff900ec7547 */ /* 0x000fea000b83ffff */
[----:B------:R-:W-:Y:S05]  /*05f0*/  EXIT ;  /* 0x000000000000794d */ /* 0x000fea0003800000 */
.L_x_6:
[----:B------:R-:W-:-:S00]  /*0600*/  BRA `(.L_x_6) ;  /* 0xfffffffc00fc7947 */ /* 0x000fc0000383ffff */
[----:B------:R-:W-:-:S00]  /*0610*/  NOP ;  /* 0x0000000000007918 */ /* 0x000fc00000000000 */
        /* <DEDUP_REMOVED lines=14> */
.L_x_7:


//--------------------- .nv.shared.reserved.0     --------------------------
	.section	.nv.shared.reserved.0,"aw",@nobits
	.weak		__nv_reservedSMEM_offset_0_alias
	.size		__nv_reservedSMEM_offset_0_alias, 0, 64
	.other		__nv_reservedSMEM_offset_0_alias,@"STO_CUDA_RESERVED_SHARED STV_DEFAULT"
__nv_reservedSMEM_offset_0_alias:
	.zero		0
	.zero		64


//--------------------- .nv.constant0._Z21histogramKernelSinglePyPi --------------------------
	.section	.nv.constant0._Z21histogramKernelSinglePyPi,"a",@progbits
	.sectionflags	@""
	.align	4
.nv.constant0._Z21histogramKernelSinglePyPi:
	.zero		912


//--------------------- SYMBOLS --------------------------

	.type		.nv.reservedSmem.offset0,@object
	.size		.nv.reservedSmem.offset0,0x4
